//
// Generated by NVIDIA NVVM Compiler
//
// Compiler Build ID: CL-36424714
// Cuda compilation tools, release 13.0, V13.0.88
// Based on NVVM 20.0.0
//

.version 9.0
.target sm_100
.address_size 64

	// .globl	_Z5histoPKjPjm

.visible .entry _Z5histoPKjPjm(
	.param .u64 .ptr .align 1 _Z5histoPKjPjm_param_0,
	.param .u64 .ptr .align 1 _Z5histoPKjPjm_param_1,
	.param .u64 _Z5histoPKjPjm_param_2
)
{
	.reg .pred 	%p<2>;
	.reg .b32 	%r<7>;
	.reg .b64 	%rd<11>;

	ld.param.u64 	%rd2, [_Z5histoPKjPjm_param_0];
	ld.param.u64 	%rd3, [_Z5histoPKjPjm_param_1];
	ld.param.u64 	%rd4, [_Z5histoPKjPjm_param_2];
	mov.u32 	%r1, %ctaid.x;
	mov.u32 	%r2, %ntid.x;
	mov.u32 	%r3, %tid.x;
	mad.lo.s32 	%r4, %r1, %r2, %r3;
	cvt.u64.u32 	%rd1, %r4;
	setp.le.u64 	%p1, %rd4, %rd1;
	@%p1 bra 	$L__BB0_2;
	cvta.to.global.u64 	%rd5, %rd2;
	cvta.to.global.u64 	%rd6, %rd3;
	shl.b64 	%rd7, %rd1, 2;
	add.s64 	%rd8, %rd5, %rd7;
	ld.global.u32 	%r5, [%rd8];
	mul.wide.u32 	%rd9, %r5, 4;
	add.s64 	%rd10, %rd6, %rd9;
	atom.global.add.u32 	%r6, [%rd10], 1;
$L__BB0_2:
	ret;

}


// ===== COMPILED SASS (sm_100) =====

	.target	sm_100

	.elftype	@"ET_EXEC"


//--------------------- .note.nv.tkinfo           --------------------------
	.section	.note.nv.tkinfo,"",@"SHT_NOTE"
	.sectionflags	@"SHF_NOTE_NV_TKINFO"
	.tkinfo
        /*0018*/ 	.word	0x00000002
        /*0030*/ 	.string	""
        /*0030*/ 	.string	"ptxas"
        /*0030*/ 	.string	"Cuda compilation tools, release 13.0, V13.0.88"
        /*0030*/ 	.string	"Build cuda_13.0.r13.0/compiler.36424714_0"
        /*0030*/ 	.string	"-arch sm_100 -m 64 "



//--------------------- .note.nv.cuinfo           --------------------------
	.section	.note.nv.cuinfo,"",@"SHT_NOTE"
	.sectionflags	@"SHF_NOTE_NV_CUINFO"
        /*0018*/ 	.short	0x0002
        /*001a*/ 	.short	0x0064
        /*001c*/ 	.short	0x0082
	.zero		2


//--------------------- .nv.info                  --------------------------
	.section	.nv.info,"",@"SHT_CUDA_INFO"
	.align	4


	//----- nvinfo : EIATTR_REGCOUNT
	.align		4
        /*0000*/ 	.byte	0x04, 0x2f
        /*0002*/ 	.short	(.L_1 - .L_0)
	.align		4
.L_0:
        /*0004*/ 	.word	index@(_Z5histoPKjPjm)
        /*0008*/ 	.word	0x0000000a


	//----- nvinfo : EIATTR_FRAME_SIZE
	.align		4
.L_1:
        /*000c*/ 	.byte	0x04, 0x11
        /*000e*/ 	.short	(.L_3 - .L_2)
	.align		4
.L_2:
        /*0010*/ 	.word	index@(_Z5histoPKjPjm)
        /*0014*/ 	.word	0x00000000


	//----- nvinfo : EIATTR_MIN_STACK_SIZE
	.align		4
.L_3:
        /*0018*/ 	.byte	0x04, 0x12
        /*001a*/ 	.short	(.L_5 - .L_4)
	.align		4
.L_4:
        /*001c*/ 	.word	index@(_Z5histoPKjPjm)
        /*0020*/ 	.word	0x00000000
.L_5:


//--------------------- .nv.compat                --------------------------
	.section	.nv.compat,"",@"SHT_CUDA_COMPAT_INFO"
	.align	4
        /*0000*/ 	.byte	0x02, 0x09, 0x00, 0x00, 0x02, 0x02, 0x01, 0x00, 0x02, 0x05, 0x05, 0x00, 0x03, 0x07, 0x01, 0x01
        /*0010*/ 	.byte	0x02, 0x03, 0x00, 0x00, 0x02, 0x06, 0x01, 0x00, 0x04, 0x0b, 0x08, 0x00, 0x09, 0x00, 0x00, 0x00
        /*0020*/ 	.byte	0x00, 0x00, 0x00, 0x00


//--------------------- .nv.info._Z5histoPKjPjm   --------------------------
	.section	.nv.info._Z5histoPKjPjm,"",@"SHT_CUDA_INFO"
	.sectionflags	@""
	.align	4


	//----- nvinfo : EIATTR_CUDA_API_VERSION
	.align		4
        /*0000*/ 	.byte	0x04, 0x37
        /*0002*/ 	.short	(.L_7 - .L_6)
.L_6:
        /*0004*/ 	.word	0x00000082


	//----- nvinfo : EIATTR_KPARAM_INFO
	.align		4
.L_7:
        /*0008*/ 	.byte	0x04, 0x17
        /*000a*/ 	.short	(.L_9 - .L_8)
.L_8:
        /*000c*/ 	.word	0x00000000
        /*0010*/ 	.short	0x0002
        /*0012*/ 	.short	0x0010
        /*0014*/ 	.byte	0x00, 0xf0, 0x21, 0x00


	//----- nvinfo : EIATTR_KPARAM_INFO
	.align		4
.L_9:
        /*0018*/ 	.byte	0x04, 0x17
        /*001a*/ 	.short	(.L_11 - .L_10)
.L_10:
        /*001c*/ 	.word	0x00000000
        /*0020*/ 	.short	0x0001
        /*0022*/ 	.short	0x0008
        /*0024*/ 	.byte	0x00, 0xf5, 0x21, 0x00


	//----- nvinfo : EIATTR_KPARAM_INFO
	.align		4
.L_11:
        /*0028*/ 	.byte	0x04, 0x17
        /*002a*/ 	.short	(.L_13 - .L_12)
.L_12:
        /*002c*/ 	.word	0x00000000
        /*0030*/ 	.short	0x0000
        /*0032*/ 	.short	0x0000
        /*0034*/ 	.byte	0x00, 0xf5, 0x21, 0x00


	//----- nvinfo : EIATTR_SPARSE_MMA_MASK
	.align		4
.L_13:
        /*0038*/ 	.byte	0x03, 0x50
        /*003a*/ 	.short	0x0000


	//----- nvinfo : EIATTR_MAXREG_COUNT
	.align		4
        /*003c*/ 	.byte	0x03, 0x1b
        /*003e*/ 	.short	0x00ff


	//----- nvinfo : EIATTR_MERCURY_ISA_VERSION
	.align		4
        /*0040*/ 	.byte	0x03, 0x5f
        /*0042*/ 	.short	0x0101


	//----- nvinfo : EIATTR_VRC_CTA_INIT_COUNT
	.align		4
        /*0044*/ 	.byte	0x02, 0x4a
	.zero		1
	.zero		1


	//----- nvinfo : EIATTR_EXIT_INSTR_OFFSETS
	.align		4
        /*0048*/ 	.byte	0x04, 0x1c
        /*004a*/ 	.short	(.L_15 - .L_14)


	//   ....[0]....
.L_14:
        /*004c*/ 	.word	0x00000080


	//   ....[1]....
        /*0050*/ 	.word	0x00000120


	//----- nvinfo : EIATTR_CBANK_PARAM_SIZE
	.align		4
.L_15:
        /*0054*/ 	.byte	0x03, 0x19
        /*0056*/ 	.short	0x0018


	//----- nvinfo : EIATTR_PARAM_CBANK
	.align		4
        /*0058*/ 	.byte	0x04, 0x0a
        /*005a*/ 	.short	(.L_17 - .L_16)
	.align		4
.L_16:
        /*005c*/ 	.word	index@(.nv.constant0._Z5histoPKjPjm)
        /*0060*/ 	.short	0x0380
        /*0062*/ 	.short	0x0018


	//----- nvinfo : EIATTR_SW_WAR
	.align		4
.L_17:
        /*0064*/ 	.byte	0x04, 0x36
        /*0066*/ 	.short	(.L_19 - .L_18)
.L_18:
        /*0068*/ 	.word	0x00000008
.L_19:


//--------------------- .nv.callgraph             --------------------------
	.section	.nv.callgraph,"",@"SHT_CUDA_CALLGRAPH"
	.align	4
	.sectionentsize	8
	.align		4
        /*0000*/ 	.word	0x00000000
	.align		4
        /*0004*/ 	.word	0xffffffff
	.align		4
        /*0008*/ 	.word	0x00000000
	.align		4
        /*000c*/ 	.word	0xfffffffe
	.align		4
        /*0010*/ 	.word	0x00000000
	.align		4
        /*0014*/ 	.word	0xfffffffd
	.align		4
        /*0018*/ 	.word	0x00000000
	.align		4
        /*001c*/ 	.word	0xfffffffc


//--------------------- .text._Z5histoPKjPjm      --------------------------
	.section	.text._Z5histoPKjPjm,"ax",@progbits
	.align	128
        .global         _Z5histoPKjPjm
        .type           _Z5histoPKjPjm,@function
        .size           _Z5histoPKjPjm,(.L_x_1 - _Z5histoPKjPjm)
        .other          _Z5histoPKjPjm,@"STO_CUDA_ENTRY STV_DEFAULT"
_Z5histoPKjPjm:
.text._Z5histoPKjPjm:
[----:B------:R-:W-:Y:S01]  /*0000*/  LDC R1, c[0x0][0x37c] ;  /* 0x0000df00ff017b82 */ /* 0x000fe20000000800 */
[----:B------:R-:W0:Y:S07]  /*0010*/  S2R R3, SR_TID.X ;  /* 0x0000000000037919 */ /* 0x000e2e0000002100 */
[----:B------:R-:W0:Y:S01]  /*0020*/  S2UR UR4, SR_CTAID.X ;  /* 0x00000000000479c3 */ /* 0x000e220000002500 */
[----:B------:R-:W1:Y:S07]  /*0030*/  LDCU.64 UR6, c[0x0][0x390] ;  /* 0x00007200ff0677ac */ /* 0x000e6e0008000a00 */
[----:B------:R-:W0:Y:S02]  /*0040*/  LDC R0, c[0x0][0x360] ;  /* 0x0000d800ff007b82 */ /* 0x000e240000000800 */
[----:B0-----:R-:W-:-:S05]  /*0050*/  IMAD R0, R0, UR4, R3 ;  /* 0x0000000400007c24 */ /* 0x001fca000f8e0203 */
[----:B-1----:R-:W-:-:S04]  /*0060*/  ISETP.GE.U32.AND P0, PT, R0, UR6, PT ;  /* 0x0000000600007c0c */ /* 0x002fc8000bf06070 */
[----:B------:R-:W-:-:S13]  /*0070*/  ISETP.GE.U32.AND.EX P0, PT, RZ, UR7, PT, P0 ;  /* 0x00000007ff007c0c */ /* 0x000fda000bf06100 */
[----:B------:R-:W-:Y:S05]  /*0080*/  @P0 EXIT ;  /* 0x000000000000094d */ /* 0x000fea0003800000 */
[----:B------:R-:W0:Y:S01]  /*0090*/  LDCU.64 UR6, c[0x0][0x380] ;  /* 0x00007000ff0677ac */ /* 0x000e220008000a00 */
[----:B------:R-:W1:Y:S01]  /*00a0*/  LDC.64 R2, c[0x0][0x388] ;  /* 0x0000e200ff027b82 */ /* 0x000e620000000a00 */
[----:B------:R-:W2:Y:S01]  /*00b0*/  LDCU.64 UR4, c[0x0][0x358] ;  /* 0x00006b00ff0477ac */ /* 0x000ea20008000a00 */
[----:B0-----:R-:W-:-:S04]  /*00c0*/  LEA R4, P0, R0, UR6, 0x2 ;  /* 0x0000000600047c11 */ /* 0x001fc8000f8010ff */
[----:B------:R-:W-:-:S06]  /*00d0*/  LEA.HI.X R5, R0, UR7, RZ, 0x2, P0 ;  /* 0x0000000700057c11 */ /* 0x000fcc00080f14ff */
[----:B--2---:R-:W1:Y:S01]  /*00e0*/  LDG.E R5, desc[UR4][R4.64] ;  /* 0x0000000404057981 */ /* 0x004e62000c1e1900 */
[----:B------:R-:W-:Y:S02]  /*00f0*/  IMAD.MOV.U32 R7, RZ, RZ, 0x1 ;  /* 0x00000001ff077424 */ /* 0x000fe400078e00ff */
[----:B-1----:R-:W-:-:S05]  /*0100*/  IMAD.WIDE.U32 R2, R5, 0x4, R2 ;  /* 0x0000000405027825 */ /* 0x002fca00078e0002 */
[----:B------:R-:W-:Y:S01]  /*0110*/  REDG.E.ADD.STRONG.GPU desc[UR4][R2.64], R7 ;  /* 0x000000070200798e */ /* 0x000fe2000c12e104 */
[----:B------:R-:W-:Y:S05]  /*0120*/  EXIT ;  /* 0x000000000000794d */ /* 0x000fea0003800000 */
.L_x_0:
[----:B------:R-:W-:-:S00]  /*0130*/  BRA `(.L_x_0) ;  /* 0xfffffffc00fc7947 */ /* 0x000fc0000383ffff */
[----:B------:R-:W-:-:S00]  /*0140*/  NOP ;  /* 0x0000000000007918 */ /* 0x000fc00000000000 */
        /* <DEDUP_REMOVED lines=11> */
.L_x_1:


//--------------------- .nv.shared.reserved.0     --------------------------
	.section	.nv.shared.reserved.0,"aw",@nobits
	.weak		__nv_reservedSMEM_offset_0_alias
	.size		__nv_reservedSMEM_offset_0_alias, 0, 64
	.other		__nv_reservedSMEM_offset_0_alias,@"STO_CUDA_RESERVED_SHARED STV_DEFAULT"
__nv_reservedSMEM_offset_0_alias:
	.zero		0
	.zero		64


//--------------------- .nv.constant0._Z5histoPKjPjm --------------------------
	.section	.nv.constant0._Z5histoPKjPjm,"a",@progbits
	.sectionflags	@""
	.align	4
.nv.constant0._Z5histoPKjPjm:
	.zero		920


//--------------------- SYMBOLS --------------------------

	.type		.nv.reservedSmem.offset0,@object
	.size		.nv.reservedSmem.offset0,0x4
